//
// Generated by NVIDIA NVVM Compiler
//
// Compiler Build ID: CL-36424714
// Cuda compilation tools, release 13.0, V13.0.88
// Based on NVVM 20.0.0
//

.version 9.0
.target sm_100
.address_size 64

	// .globl	setFloatKernel

.visible .entry setFloatKernel(
	.param .u64 .ptr .align 1 setFloatKernel_param_0,
	.param .u32 setFloatKernel_param_1,
	.param .f32 setFloatKernel_param_2
)
{
	.reg .pred 	%p<3>;
	.reg .b32 	%r<11>;
	.reg .b32 	%f<2>;
	.reg .b64 	%rd<5>;

	ld.param.u64 	%rd2, [setFloatKernel_param_0];
	ld.param.u32 	%r6, [setFloatKernel_param_1];
	ld.param.f32 	%f1, [setFloatKernel_param_2];
	mov.u32 	%r7, %ctaid.x;
	mov.u32 	%r1, %ntid.x;
	mov.u32 	%r8, %tid.x;
	mad.lo.s32 	%r10, %r7, %r1, %r8;
	setp.ge.u32 	%p1, %r10, %r6;
	@%p1 bra 	$L__BB0_3;
	mov.u32 	%r9, %nctaid.x;
	mul.lo.s32 	%r3, %r1, %r9;
	cvta.to.global.u64 	%rd1, %rd2;
$L__BB0_2:
	mul.wide.s32 	%rd3, %r10, 4;
	add.s64 	%rd4, %rd1, %rd3;
	st.global.f32 	[%rd4], %f1;
	add.s32 	%r10, %r10, %r3;
	setp.lt.u32 	%p2, %r10, %r6;
	@%p2 bra 	$L__BB0_2;
$L__BB0_3:
	ret;

}


// ===== COMPILED SASS (sm_100) =====

	.target	sm_100

	.elftype	@"ET_EXEC"


//--------------------- .note.nv.tkinfo           --------------------------
	.section	.note.nv.tkinfo,"",@"SHT_NOTE"
	.sectionflags	@"SHF_NOTE_NV_TKINFO"
	.tkinfo
        /*0018*/ 	.word	0x00000002
        /*0030*/ 	.string	""
        /*0030*/ 	.string	"ptxas"
        /*0030*/ 	.string	"Cuda compilation tools, release 13.0, V13.0.88"
        /*0030*/ 	.string	"Build cuda_13.0.r13.0/compiler.36424714_0"
        /*0030*/ 	.string	"-arch sm_100 -m 64 "



//--------------------- .note.nv.cuinfo           --------------------------
	.section	.note.nv.cuinfo,"",@"SHT_NOTE"
	.sectionflags	@"SHF_NOTE_NV_CUINFO"
        /*0018*/ 	.short	0x0002
        /*001a*/ 	.short	0x0064
        /*001c*/ 	.short	0x0082
	.zero		2


//--------------------- .nv.info                  --------------------------
	.section	.nv.info,"",@"SHT_CUDA_INFO"
	.align	4


	//----- nvinfo : EIATTR_REGCOUNT
	.align		4
        /*0000*/ 	.byte	0x04, 0x2f
        /*0002*/ 	.short	(.L_1 - .L_0)
	.align		4
.L_0:
        /*0004*/ 	.word	index@(setFloatKernel)
        /*0008*/ 	.word	0x0000000c


	//----- nvinfo : EIATTR_FRAME_SIZE
	.align		4
.L_1:
        /*000c*/ 	.byte	0x04, 0x11
        /*000e*/ 	.short	(.L_3 - .L_2)
	.align		4
.L_2:
        /*0010*/ 	.word	index@(setFloatKernel)
        /*0014*/ 	.word	0x00000000


	//----- nvinfo : EIATTR_MIN_STACK_SIZE
	.align		4
.L_3:
        /*0018*/ 	.byte	0x04, 0x12
        /*001a*/ 	.short	(.L_5 - .L_4)
	.align		4
.L_4:
        /*001c*/ 	.word	index@(setFloatKernel)
        /*0020*/ 	.word	0x00000000
.L_5:


//--------------------- .nv.compat                --------------------------
	.section	.nv.compat,"",@"SHT_CUDA_COMPAT_INFO"
	.align	4
        /*0000*/ 	.byte	0x02, 0x09, 0x00, 0x00, 0x02, 0x02, 0x01, 0x00, 0x02, 0x05, 0x05, 0x00, 0x03, 0x07, 0x01, 0x01
        /*0010*/ 	.byte	0x02, 0x03, 0x00, 0x00, 0x02, 0x06, 0x01, 0x00, 0x04, 0x0b, 0x08, 0x00, 0x09, 0x00, 0x00, 0x00
        /*0020*/ 	.byte	0x00, 0x00, 0x00, 0x00


//--------------------- .nv.info.setFloatKernel   --------------------------
	.section	.nv.info.setFloatKernel,"",@"SHT_CUDA_INFO"
	.sectionflags	@""
	.align	4


	//----- nvinfo : EIATTR_CUDA_API_VERSION
	.align		4
        /*0000*/ 	.byte	0x04, 0x37
        /*0002*/ 	.short	(.L_7 - .L_6)
.L_6:
        /*0004*/ 	.word	0x00000082


	//----- nvinfo : EIATTR_KPARAM_INFO
	.align		4
.L_7:
        /*0008*/ 	.byte	0x04, 0x17
        /*000a*/ 	.short	(.L_9 - .L_8)
.L_8:
        /*000c*/ 	.word	0x00000000
        /*0010*/ 	.short	0x0002
        /*0012*/ 	.short	0x000c
        /*0014*/ 	.byte	0x00, 0xf0, 0x11, 0x00


	//----- nvinfo : EIATTR_KPARAM_INFO
	.align		4
.L_9:
        /*0018*/ 	.byte	0x04, 0x17
        /*001a*/ 	.short	(.L_11 - .L_10)
.L_10:
        /*001c*/ 	.word	0x00000000
        /*0020*/ 	.short	0x0001
        /*0022*/ 	.short	0x0008
        /*0024*/ 	.byte	0x00, 0xf0, 0x11, 0x00


	//----- nvinfo : EIATTR_KPARAM_INFO
	.align		4
.L_11:
        /*0028*/ 	.byte	0x04, 0x17
        /*002a*/ 	.short	(.L_13 - .L_12)
.L_12:
        /*002c*/ 	.word	0x00000000
        /*0030*/ 	.short	0x0000
        /*0032*/ 	.short	0x0000
        /*0034*/ 	.byte	0x00, 0xf5, 0x21, 0x00


	//----- nvinfo : EIATTR_SPARSE_MMA_MASK
	.align		4
.L_13:
        /*0038*/ 	.byte	0x03, 0x50
        /*003a*/ 	.short	0x0000


	//----- nvinfo : EIATTR_MAXREG_COUNT
	.align		4
        /*003c*/ 	.byte	0x03, 0x1b
        /*003e*/ 	.short	0x00ff


	//----- nvinfo : EIATTR_MERCURY_ISA_VERSION
	.align		4
        /*0040*/ 	.byte	0x03, 0x5f
        /*0042*/ 	.short	0x0101


	//----- nvinfo : EIATTR_VRC_CTA_INIT_COUNT
	.align		4
        /*0044*/ 	.byte	0x02, 0x4a
	.zero		1
	.zero		1


	//----- nvinfo : EIATTR_EXIT_INSTR_OFFSETS
	.align		4
        /*0048*/ 	.byte	0x04, 0x1c
        /*004a*/ 	.short	(.L_15 - .L_14)


	//   ....[0]....
.L_14:
        /*004c*/ 	.word	0x00000070


	//   ....[1]....
        /*0050*/ 	.word	0x00000120


	//----- nvinfo : EIATTR_CRS_STACK_SIZE
	.align		4
.L_15:
        /*0054*/ 	.byte	0x04, 0x1e
        /*0056*/ 	.short	(.L_17 - .L_16)
.L_16:
        /*0058*/ 	.word	0x00000000


	//----- nvinfo : EIATTR_CBANK_PARAM_SIZE
	.align		4
.L_17:
        /*005c*/ 	.byte	0x03, 0x19
        /*005e*/ 	.short	0x0010


	//----- nvinfo : EIATTR_PARAM_CBANK
	.align		4
        /*0060*/ 	.byte	0x04, 0x0a
        /*0062*/ 	.short	(.L_19 - .L_18)
	.align		4
.L_18:
        /*0064*/ 	.word	index@(.nv.constant0.setFloatKernel)
        /*0068*/ 	.short	0x0380
        /*006a*/ 	.short	0x0010


	//----- nvinfo : EIATTR_SW_WAR
	.align		4
.L_19:
        /*006c*/ 	.byte	0x04, 0x36
        /*006e*/ 	.short	(.L_21 - .L_20)
.L_20:
        /*0070*/ 	.word	0x00000008
.L_21:


//--------------------- .nv.callgraph             --------------------------
	.section	.nv.callgraph,"",@"SHT_CUDA_CALLGRAPH"
	.align	4
	.sectionentsize	8
	.align		4
        /*0000*/ 	.word	0x00000000
	.align		4
        /*0004*/ 	.word	0xffffffff
	.align		4
        /*0008*/ 	.word	0x00000000
	.align		4
        /*000c*/ 	.word	0xfffffffe
	.align		4
        /*0010*/ 	.word	0x00000000
	.align		4
        /*0014*/ 	.word	0xfffffffd
	.align		4
        /*0018*/ 	.word	0x00000000
	.align		4
        /*001c*/ 	.word	0xfffffffc


//--------------------- .text.setFloatKernel      --------------------------
	.section	.text.setFloatKernel,"ax",@progbits
	.align	128
        .global         setFloatKernel
        .type           setFloatKernel,@function
        .size           setFloatKernel,(.L_x_2 - setFloatKernel)
        .other          setFloatKernel,@"STO_CUDA_ENTRY STV_DEFAULT"
setFloatKernel:
.text.setFloatKernel:
[----:B------:R-:W-:Y:S01]  /*0000*/  LDC R1, c[0x0][0x37c] ;  /* 0x0000df00ff017b82 */ /* 0x000fe20000000800 */
[----:B------:R-:W0:Y:S07]  /*0010*/  S2R R0, SR_TID.X ;  /* 0x0000000000007919 */ /* 0x000e2e0000002100 */
[----:B------:R-:W0:Y:S01]  /*0020*/  S2UR UR4, SR_CTAID.X ;  /* 0x00000000000479c3 */ /* 0x000e220000002500 */
[----:B------:R-:W1:Y:S07]  /*0030*/  LDCU UR5, c[0x0][0x388] ;  /* 0x00007100ff0577ac */ /* 0x000e6e0008000800 */
[----:B------:R-:W0:Y:S02]  /*0040*/  LDC R7, c[0x0][0x360] ;  /* 0x0000d800ff077b82 */ /* 0x000e240000000800 */
[----:B0-----:R-:W-:-:S05]  /*0050*/  IMAD R0, R7, UR4, R0 ;  /* 0x0000000407007c24 */ /* 0x001fca000f8e0200 */
[----:B-1----:R-:W-:-:S13]  /*0060*/  ISETP.GE.U32.AND P0, PT, R0, UR5, PT ;  /* 0x0000000500007c0c */ /* 0x002fda000bf06070 */
[----:B------:R-:W-:Y:S05]  /*0070*/  @P0 EXIT ;  /* 0x000000000000094d */ /* 0x000fea0003800000 */
[----:B------:R-:W0:Y:S01]  /*0080*/  LDC R9, c[0x0][0x38c] ;  /* 0x0000e300ff097b82 */ /* 0x000e220000000800 */
[----:B------:R-:W1:Y:S01]  /*0090*/  LDCU UR4, c[0x0][0x370] ;  /* 0x00006e00ff0477ac */ /* 0x000e620008000800 */
[----:B------:R-:W2:Y:S06]  /*00a0*/  LDCU.64 UR6, c[0x0][0x358] ;  /* 0x00006b00ff0677ac */ /* 0x000eac0008000a00 */
[----:B------:R-:W3:Y:S01]  /*00b0*/  LDC.64 R4, c[0x0][0x380] ;  /* 0x0000e000ff047b82 */ /* 0x000ee20000000a00 */
[----:B-1----:R-:W-:-:S07]  /*00c0*/  IMAD R7, R7, UR4, RZ ;  /* 0x0000000407077c24 */ /* 0x002fce000f8e02ff */
.L_x_0:
[----:B---3--:R-:W-:Y:S01]  /*00d0*/  IMAD.WIDE R2, R0, 0x4, R4 ;  /* 0x0000000400027825 */ /* 0x008fe200078e0204 */
[----:B------:R-:W-:-:S04]  /*00e0*/  IADD3 R0, PT, PT, R7, R0, RZ ;  /* 0x0000000007007210 */ /* 0x000fc80007ffe0ff */
[----:B0-2---:R1:W-:Y:S01]  /*00f0*/  STG.E desc[UR6][R2.64], R9 ;  /* 0x0000000902007986 */ /* 0x0053e2000c101906 */
[----:B------:R-:W-:-:S13]  /*0100*/  ISETP.GE.U32.AND P0, PT, R0, UR5, PT ;  /* 0x0000000500007c0c */ /* 0x000fda000bf06070 */
[----:B-1----:R-:W-:Y:S05]  /*0110*/  @!P0 BRA `(.L_x_0) ;  /* 0xfffffffc00ec8947 */ /* 0x002fea000383ffff */
[----:B------:R-:W-:Y:S05]  /*0120*/  EXIT ;  /* 0x000000000000794d */ /* 0x000fea0003800000 */
.L_x_1:
[----:B------:R-:W-:-:S00]  /*0130*/  BRA `(.L_x_1) ;  /* 0xfffffffc00fc7947 */ /* 0x000fc0000383ffff */
[----:B------:R-:W-:-:S00]  /*0140*/  NOP ;  /* 0x0000000000007918 */ /* 0x000fc00000000000 */
        /* <DEDUP_REMOVED lines=11> */
.L_x_2:


//--------------------- .nv.shared.reserved.0     --------------------------
	.section	.nv.shared.reserved.0,"aw",@nobits
	.weak		__nv_reservedSMEM_offset_0_alias
	.size		__nv_reservedSMEM_offset_0_alias, 0, 64
	.other		__nv_reservedSMEM_offset_0_alias,@"STO_CUDA_RESERVED_SHARED STV_DEFAULT"
__nv_reservedSMEM_offset_0_alias:
	.zero		0
	.zero		64


//--------------------- .nv.constant0.setFloatKernel --------------------------
	.section	.nv.constant0.setFloatKernel,"a",@progbits
	.sectionflags	@""
	.align	4
.nv.constant0.setFloatKernel:
	.zero		912


//--------------------- SYMBOLS --------------------------

	.type		.nv.reservedSmem.offset0,@object
	.size		.nv.reservedSmem.offset0,0x4
